//
// Generated by NVIDIA NVVM Compiler
//
// Compiler Build ID: CL-36424714
// Cuda compilation tools, release 13.0, V13.0.88
// Based on NVVM 20.0.0
//

.version 9.0
.target sm_100
.address_size 64

	// .globl	_Z6squarePdS_

.visible .entry _Z6squarePdS_(
	.param .u64 .ptr .align 1 _Z6squarePdS__param_0,
	.param .u64 .ptr .align 1 _Z6squarePdS__param_1
)
{
	.reg .b32 	%r<2>;
	.reg .b64 	%rd<8>;
	.reg .b64 	%fd<3>;

	ld.param.u64 	%rd1, [_Z6squarePdS__param_0];
	ld.param.u64 	%rd2, [_Z6squarePdS__param_1];
	cvta.to.global.u64 	%rd3, %rd1;
	cvta.to.global.u64 	%rd4, %rd2;
	mov.u32 	%r1, %tid.x;
	mul.wide.u32 	%rd5, %r1, 8;
	add.s64 	%rd6, %rd4, %rd5;
	ld.global.f64 	%fd1, [%rd6];
	mul.f64 	%fd2, %fd1, %fd1;
	add.s64 	%rd7, %rd3, %rd5;
	st.global.f64 	[%rd7], %fd2;
	ret;

}


// ===== COMPILED SASS (sm_100) =====

	.target	sm_100

	.elftype	@"ET_EXEC"


//--------------------- .note.nv.tkinfo           --------------------------
	.section	.note.nv.tkinfo,"",@"SHT_NOTE"
	.sectionflags	@"SHF_NOTE_NV_TKINFO"
	.tkinfo
        /*0018*/ 	.word	0x00000002
        /*0030*/ 	.string	""
        /*0030*/ 	.string	"ptxas"
        /*0030*/ 	.string	"Cuda compilation tools, release 13.0, V13.0.88"
        /*0030*/ 	.string	"Build cuda_13.0.r13.0/compiler.36424714_0"
        /*0030*/ 	.string	"-arch sm_100 -m 64 "



//--------------------- .note.nv.cuinfo           --------------------------
	.section	.note.nv.cuinfo,"",@"SHT_NOTE"
	.sectionflags	@"SHF_NOTE_NV_CUINFO"
        /*0018*/ 	.short	0x0002
        /*001a*/ 	.short	0x0064
        /*001c*/ 	.short	0x0082
	.zero		2


//--------------------- .nv.info                  --------------------------
	.section	.nv.info,"",@"SHT_CUDA_INFO"
	.align	4


	//----- nvinfo : EIATTR_REGCOUNT
	.align		4
        /*0000*/ 	.byte	0x04, 0x2f
        /*0002*/ 	.short	(.L_1 - .L_0)
	.align		4
.L_0:
        /*0004*/ 	.word	index@(_Z6squarePdS_)
        /*0008*/ 	.word	0x0000000c


	//----- nvinfo : EIATTR_FRAME_SIZE
	.align		4
.L_1:
        /*000c*/ 	.byte	0x04, 0x11
        /*000e*/ 	.short	(.L_3 - .L_2)
	.align		4
.L_2:
        /*0010*/ 	.word	index@(_Z6squarePdS_)
        /*0014*/ 	.word	0x00000000


	//----- nvinfo : EIATTR_MIN_STACK_SIZE
	.align		4
.L_3:
        /*0018*/ 	.byte	0x04, 0x12
        /*001a*/ 	.short	(.L_5 - .L_4)
	.align		4
.L_4:
        /*001c*/ 	.word	index@(_Z6squarePdS_)
        /*0020*/ 	.word	0x00000000
.L_5:


//--------------------- .nv.compat                --------------------------
	.section	.nv.compat,"",@"SHT_CUDA_COMPAT_INFO"
	.align	4
        /*0000*/ 	.byte	0x02, 0x09, 0x00, 0x00, 0x02, 0x02, 0x01, 0x00, 0x02, 0x05, 0x05, 0x00, 0x03, 0x07, 0x01, 0x01
        /*0010*/ 	.byte	0x02, 0x03, 0x00, 0x00, 0x02, 0x06, 0x01, 0x00, 0x04, 0x0b, 0x08, 0x00, 0x01, 0x00, 0x00, 0x00
        /*0020*/ 	.byte	0x00, 0x00, 0x00, 0x00


//--------------------- .nv.info._Z6squarePdS_    --------------------------
	.section	.nv.info._Z6squarePdS_,"",@"SHT_CUDA_INFO"
	.sectionflags	@""
	.align	4


	//----- nvinfo : EIATTR_CUDA_API_VERSION
	.align		4
        /*0000*/ 	.byte	0x04, 0x37
        /*0002*/ 	.short	(.L_7 - .L_6)
.L_6:
        /*0004*/ 	.word	0x00000082


	//----- nvinfo : EIATTR_KPARAM_INFO
	.align		4
.L_7:
        /*0008*/ 	.byte	0x04, 0x17
        /*000a*/ 	.short	(.L_9 - .L_8)
.L_8:
        /*000c*/ 	.word	0x00000000
        /*0010*/ 	.short	0x0001
        /*0012*/ 	.short	0x0008
        /*0014*/ 	.byte	0x00, 0xf5, 0x21, 0x00


	//----- nvinfo : EIATTR_KPARAM_INFO
	.align		4
.L_9:
        /*0018*/ 	.byte	0x04, 0x17
        /*001a*/ 	.short	(.L_11 - .L_10)
.L_10:
        /*001c*/ 	.word	0x00000000
        /*0020*/ 	.short	0x0000
        /*0022*/ 	.short	0x0000
        /*0024*/ 	.byte	0x00, 0xf5, 0x21, 0x00


	//----- nvinfo : EIATTR_SPARSE_MMA_MASK
	.align		4
.L_11:
        /*0028*/ 	.byte	0x03, 0x50
        /*002a*/ 	.short	0x0000


	//----- nvinfo : EIATTR_MAXREG_COUNT
	.align		4
        /*002c*/ 	.byte	0x03, 0x1b
        /*002e*/ 	.short	0x00ff


	//----- nvinfo : EIATTR_MERCURY_ISA_VERSION
	.align		4
        /*0030*/ 	.byte	0x03, 0x5f
        /*0032*/ 	.short	0x0101


	//----- nvinfo : EIATTR_VRC_CTA_INIT_COUNT
	.align		4
        /*0034*/ 	.byte	0x02, 0x4a
	.zero		1
	.zero		1


	//----- nvinfo : EIATTR_EXIT_INSTR_OFFSETS
	.align		4
        /*0038*/ 	.byte	0x04, 0x1c
        /*003a*/ 	.short	(.L_13 - .L_12)


	//   ....[0]....
.L_12:
        /*003c*/ 	.word	0x000000a0


	//----- nvinfo : EIATTR_CBANK_PARAM_SIZE
	.align		4
.L_13:
        /*0040*/ 	.byte	0x03, 0x19
        /*0042*/ 	.short	0x0010


	//----- nvinfo : EIATTR_PARAM_CBANK
	.align		4
        /*0044*/ 	.byte	0x04, 0x0a
        /*0046*/ 	.short	(.L_15 - .L_14)
	.align		4
.L_14:
        /*0048*/ 	.word	index@(.nv.constant0._Z6squarePdS_)
        /*004c*/ 	.short	0x0380
        /*004e*/ 	.short	0x0010


	//----- nvinfo : EIATTR_SW_WAR
	.align		4
.L_15:
        /*0050*/ 	.byte	0x04, 0x36
        /*0052*/ 	.short	(.L_17 - .L_16)
.L_16:
        /*0054*/ 	.word	0x00000008
.L_17:


//--------------------- .nv.callgraph             --------------------------
	.section	.nv.callgraph,"",@"SHT_CUDA_CALLGRAPH"
	.align	4
	.sectionentsize	8
	.align		4
        /*0000*/ 	.word	0x00000000
	.align		4
        /*0004*/ 	.word	0xffffffff
	.align		4
        /*0008*/ 	.word	0x00000000
	.align		4
        /*000c*/ 	.word	0xfffffffe
	.align		4
        /*0010*/ 	.word	0x00000000
	.align		4
        /*0014*/ 	.word	0xfffffffd
	.align		4
        /*0018*/ 	.word	0x00000000
	.align		4
        /*001c*/ 	.word	0xfffffffc


//--------------------- .text._Z6squarePdS_       --------------------------
	.section	.text._Z6squarePdS_,"ax",@progbits
	.align	128
        .global         _Z6squarePdS_
        .type           _Z6squarePdS_,@function
        .size           _Z6squarePdS_,(.L_x_1 - _Z6squarePdS_)
        .other          _Z6squarePdS_,@"STO_CUDA_ENTRY STV_DEFAULT"
_Z6squarePdS_:
.text._Z6squarePdS_:
[----:B------:R-:W-:Y:S01]  /*0000*/  LDC R1, c[0x0][0x37c] ;  /* 0x0000df00ff017b82 */ /* 0x000fe20000000800 */
[----:B------:R-:W0:Y:S07]  /*0010*/  S2R R9, SR_TID.X ;  /* 0x0000000000097919 */ /* 0x000e2e0000002100 */
[----:B------:R-:W0:Y:S01]  /*0020*/  LDC.64 R2, c[0x0][0x388] ;  /* 0x0000e200ff027b82 */ /* 0x000e220000000a00 */
[----:B------:R-:W1:Y:S07]  /*0030*/  LDCU.64 UR4, c[0x0][0x358] ;  /* 0x00006b00ff0477ac */ /* 0x000e6e0008000a00 */
[----:B------:R-:W2:Y:S01]  /*0040*/  LDC.64 R6, c[0x0][0x380] ;  /* 0x0000e000ff067b82 */ /* 0x000ea20000000a00 */
[----:B0-----:R-:W-:-:S06]  /*0050*/  IMAD.WIDE.U32 R2, R9, 0x8, R2 ;  /* 0x0000000809027825 */ /* 0x001fcc00078e0002 */
[----:B-1----:R-:W3:Y:S01]  /*0060*/  LDG.E.64 R2, desc[UR4][R2.64] ;  /* 0x0000000402027981 */ /* 0x002ee2000c1e1b00 */
[----:B--2---:R-:W-:Y:S01]  /*0070*/  IMAD.WIDE.U32 R6, R9, 0x8, R6 ;  /* 0x0000000809067825 */ /* 0x004fe200078e0006 */
[----:B---3--:R-:W-:-:S07]  /*0080*/  DMUL R4, R2, R2 ;  /* 0x0000000202047228 */ /* 0x008fce0000000000 */
[----:B------:R-:W-:Y:S01]  /*0090*/  STG.E.64 desc[UR4][R6.64], R4 ;  /* 0x0000000406007986 */ /* 0x000fe2000c101b04 */
[----:B------:R-:W-:Y:S05]  /*00a0*/  EXIT ;  /* 0x000000000000794d */ /* 0x000fea0003800000 */
.L_x_0:
[----:B------:R-:W-:-:S00]  /*00b0*/  BRA `(.L_x_0) ;  /* 0xfffffffc00fc7947 */ /* 0x000fc0000383ffff */
[----:B------:R-:W-:-:S00]  /*00c0*/  NOP ;  /* 0x0000000000007918 */ /* 0x000fc00000000000 */
        /* <DEDUP_REMOVED lines=11> */
.L_x_1:


//--------------------- .nv.shared.reserved.0     --------------------------
	.section	.nv.shared.reserved.0,"aw",@nobits
	.weak		__nv_reservedSMEM_offset_0_alias
	.size		__nv_reservedSMEM_offset_0_alias, 0, 64
	.other		__nv_reservedSMEM_offset_0_alias,@"STO_CUDA_RESERVED_SHARED STV_DEFAULT"
__nv_reservedSMEM_offset_0_alias:
	.zero		0
	.zero		64


//--------------------- .nv.constant0._Z6squarePdS_ --------------------------
	.section	.nv.constant0._Z6squarePdS_,"a",@progbits
	.sectionflags	@""
	.align	4
.nv.constant0._Z6squarePdS_:
	.zero		912


//--------------------- SYMBOLS --------------------------

	.type		.nv.reservedSmem.offset0,@object
	.size		.nv.reservedSmem.offset0,0x4
